	.headerflags	@"EF_CUDA_TEXMODE_UNIFIED EF_CUDA_64BIT_ADDRESS EF_CUDA_ACCELERATORS EF_CUDA_SM90 EF_CUDA_VIRTUAL_SM(EF_CUDA_SM90)"
	.elftype	@"ET_EXEC"


//--------------------- .nv.info                  --------------------------
	.section	.nv.info,"",@"SHT_CUDA_INFO"
	.align	4


	//----- nvinfo : EIATTR_REGCOUNT
	.align		4
        /*0000*/ 	.byte	0x04, 0x2f
        /*0002*/ 	.short	(.L_1 - .L_0)
	.align		4
.L_0:
        /*0004*/ 	.word	index@(triton_poi_fused_clone_5)
        /*0008*/ 	.word	0x00000015


	//----- nvinfo : EIATTR_MIN_STACK_SIZE
	.align		4
.L_1:
        /*000c*/ 	.byte	0x04, 0x12
        /*000e*/ 	.short	(.L_3 - .L_2)
	.align		4
.L_2:
        /*0010*/ 	.word	index@(triton_poi_fused_clone_5)
        /*0014*/ 	.word	0x00000000


	//----- nvinfo : EIATTR_FRAME_SIZE
	.align		4
.L_3:
        /*0018*/ 	.byte	0x04, 0x11
        /*001a*/ 	.short	(.L_5 - .L_4)
	.align		4
.L_4:
        /*001c*/ 	.word	index@(triton_poi_fused_clone_5)
        /*0020*/ 	.word	0x00000000


	//----- nvinfo : EIATTR_MIN_STACK_SIZE
	.align		4
.L_5:
        /*0024*/ 	.byte	0x04, 0x12
        /*0026*/ 	.short	(.L_7 - .L_6)
	.align		4
.L_6:
        /*0028*/ 	.word	index@(triton_poi_fused_clone_5)
        /*002c*/ 	.word	0x00000000
.L_7:


//--------------------- .nv.info.triton_poi_fused_clone_5 --------------------------
	.section	.nv.info.triton_poi_fused_clone_5,"",@"SHT_CUDA_INFO"
	.sectionflags	@""
	.align	4


	//----- nvinfo : EIATTR_CUDA_API_VERSION
	.align		4
        /*0000*/ 	.byte	0x04, 0x37
        /*0002*/ 	.short	(.L_9 - .L_8)
.L_8:
        /*0004*/ 	.word	0x0000007c


	//----- nvinfo : EIATTR_KPARAM_INFO
	.align		4
.L_9:
        /*0008*/ 	.byte	0x04, 0x17
        /*000a*/ 	.short	(.L_11 - .L_10)
.L_10:
        /*000c*/ 	.word	0x00000000
        /*0010*/ 	.short	0x0004
        /*0012*/ 	.short	0x001c
        /*0014*/ 	.byte	0x00, 0xf0, 0x11, 0x00


	//----- nvinfo : EIATTR_KPARAM_INFO
	.align		4
.L_11:
        /*0018*/ 	.byte	0x04, 0x17
        /*001a*/ 	.short	(.L_13 - .L_12)
.L_12:
        /*001c*/ 	.word	0x00000000
        /*0020*/ 	.short	0x0003
        /*0022*/ 	.short	0x0018
        /*0024*/ 	.byte	0x00, 0xf0, 0x11, 0x00


	//----- nvinfo : EIATTR_KPARAM_INFO
	.align		4
.L_13:
        /*0028*/ 	.byte	0x04, 0x17
        /*002a*/ 	.short	(.L_15 - .L_14)
.L_14:
        /*002c*/ 	.word	0x00000000
        /*0030*/ 	.short	0x0002
        /*0032*/ 	.short	0x0010
        /*0034*/ 	.byte	0x00, 0xf4, 0x21, 0x00


	//----- nvinfo : EIATTR_KPARAM_INFO
	.align		4
.L_15:
        /*0038*/ 	.byte	0x04, 0x17
        /*003a*/ 	.short	(.L_17 - .L_16)
.L_16:
        /*003c*/ 	.word	0x00000000
        /*0040*/ 	.short	0x0001
        /*0042*/ 	.short	0x0008
        /*0044*/ 	.byte	0x00, 0xf4, 0x21, 0x00


	//----- nvinfo : EIATTR_KPARAM_INFO
	.align		4
.L_17:
        /*0048*/ 	.byte	0x04, 0x17
        /*004a*/ 	.short	(.L_19 - .L_18)
.L_18:
        /*004c*/ 	.word	0x00000000
        /*0050*/ 	.short	0x0000
        /*0052*/ 	.short	0x0000
        /*0054*/ 	.byte	0x00, 0xf4, 0x21, 0x00


	//----- nvinfo : EIATTR_SPARSE_MMA_MASK
	.align		4
.L_19:
        /*0058*/ 	.byte	0x03, 0x50
        /*005a*/ 	.short	0x0000


	//----- nvinfo : EIATTR_MAXREG_COUNT
	.align		4
        /*005c*/ 	.byte	0x03, 0x1b
        /*005e*/ 	.short	0x00ff


	//----- nvinfo : EIATTR_EXIT_INSTR_OFFSETS
	.align		4
        /*0060*/ 	.byte	0x04, 0x1c
        /*0062*/ 	.short	(.L_21 - .L_20)


	//   ....[0]....
.L_20:
        /*0064*/ 	.word	0x000004a0


	//   ....[1]....
        /*0068*/ 	.word	0x00000510


	//----- nvinfo : EIATTR_REQNTID
	.align		4
.L_21:
        /*006c*/ 	.byte	0x04, 0x10
        /*006e*/ 	.short	(.L_23 - .L_22)
.L_22:
        /*0070*/ 	.word	0x00000080
        /*0074*/ 	.word	0x00000001
        /*0078*/ 	.word	0x00000001


	//----- nvinfo : EIATTR_CBANK_PARAM_SIZE
	.align		4
.L_23:
        /*007c*/ 	.byte	0x03, 0x19
        /*007e*/ 	.short	0x0020


	//----- nvinfo : EIATTR_PARAM_CBANK
	.align		4
        /*0080*/ 	.byte	0x04, 0x0a
        /*0082*/ 	.short	(.L_25 - .L_24)
	.align		4
.L_24:
        /*0084*/ 	.word	index@(.nv.constant0.triton_poi_fused_clone_5)
        /*0088*/ 	.short	0x0210
        /*008a*/ 	.short	0x0020


	//----- nvinfo : EIATTR_SW_WAR
	.align		4
.L_25:
        /*008c*/ 	.byte	0x04, 0x36
        /*008e*/ 	.short	(.L_27 - .L_26)
.L_26:
        /*0090*/ 	.word	0x00000008
.L_27:


//--------------------- .nv.callgraph             --------------------------
	.section	.nv.callgraph,"",@"SHT_CUDA_CALLGRAPH"
	.align	4
	.sectionentsize	8
	.align		4
        /*0000*/ 	.word	0x00000000
	.align		4
        /*0004*/ 	.word	0xffffffff
	.align		4
        /*0008*/ 	.word	0x00000000
	.align		4
        /*000c*/ 	.word	0xfffffffe
	.align		4
        /*0010*/ 	.word	0x00000000
	.align		4
        /*0014*/ 	.word	0xfffffffd
	.align		4
        /*0018*/ 	.word	0x00000000
	.align		4
        /*001c*/ 	.word	0xfffffffc


//--------------------- .text.triton_poi_fused_clone_5 --------------------------
	.section	.text.triton_poi_fused_clone_5,"ax",@progbits
	.sectionflags	@"SHF_BARRIERS=1"
	.align	128
        .global         triton_poi_fused_clone_5
        .type           triton_poi_fused_clone_5,@function
        .size           triton_poi_fused_clone_5,(.L_x_1 - triton_poi_fused_clone_5)
        .other          triton_poi_fused_clone_5,@"STO_CUDA_ENTRY STV_DEFAULT"
triton_poi_fused_clone_5:
.text.triton_poi_fused_clone_5:
[----:B------:R-:W0:Y:S02]  /*0000*/  LDC R1, c[0x0][0x28] ;  /* 0x00000a00ff017b82 */ /* 0x000e240000000800 */
[----:B------:R-:W1:Y:S01]  /*0010*/  S2R R8, SR_TID.X ;  /* 0x0000000000087919 */ /* 0x000e620000002100 */
[----:B------:R-:W2:Y:S01]  /*0020*/  LDC.64 R6, c[0x0][0x210] ;  /* 0x00008400ff067b82 */ /* 0x000ea20000000a00 */
[----:B------:R-:W-:Y:S01]  /*0030*/  ULDC.64 UR6, c[0x0][0x208] ;  /* 0x0000820000067ab9 */ /* 0x000fe20000000a00 */
[----:B------:R-:W3:Y:S01]  /*0040*/  S2R R0, SR_CTAID.Y ;  /* 0x0000000000007919 */ /* 0x000ee20000002600 */
[----:B------:R-:W4:Y:S01]  /*0050*/  S2R R13, SR_CTAID.X ;  /* 0x00000000000d7919 */ /* 0x000f220000002500 */
[----:B-1----:R-:W-:Y:S01]  /*0060*/  SHF.R.U32.HI R9, RZ, 0x3, R8 ;  /* 0x00000003ff097819 */ /* 0x002fe20000011608 */
[----:B------:R-:W-:Y:S02]  /*0070*/  IMAD.SHL.U32 R4, R8, 0x2, RZ ;  /* 0x0000000208047824 */ /* 0x000fe400078e00ff */
[----:B---3--:R-:W-:Y:S01]  /*0080*/  IMAD.SHL.U32 R12, R0, 0x10, RZ ;  /* 0x00000010000c7824 */ /* 0x008fe200078e00ff */
[----:B------:R-:W-:Y:S02]  /*0090*/  SHF.R.S32.HI R3, RZ, 0x1b, R0 ;  /* 0x0000001bff037819 */ /* 0x000fe40000011400 */
[----:B------:R-:W-:Y:S01]  /*00a0*/  SGXT.U32 R9, R9, 0x4 ;  /* 0x000000040909781a */ /* 0x000fe20000000000 */
[----:B----4-:R-:W-:Y:S01]  /*00b0*/  IMAD.SHL.U32 R13, R13, 0x10, RZ ;  /* 0x000000100d0d7824 */ /* 0x010fe200078e00ff */
[----:B------:R-:W-:-:S02]  /*00c0*/  SGXT R3, R3, 0x1 ;  /* 0x000000010303781a */ /* 0x000fc40000000200 */
[----:B------:R-:W-:Y:S02]  /*00d0*/  LOP3.LUT R0, R12, R9, RZ, 0xfc, !PT ;  /* 0x000000090c007212 */ /* 0x000fe400078efcff */
[----:B------:R-:W-:Y:S02]  /*00e0*/  LOP3.LUT R5, R13, 0xe, R4, 0xf8, !PT ;  /* 0x0000000e0d057812 */ /* 0x000fe400078ef804 */
[----:B------:R-:W-:Y:S02]  /*00f0*/  LEA.HI R3, R3, R0, RZ, 0x2 ;  /* 0x0000000003037211 */ /* 0x000fe400078f10ff */
[----:B------:R-:W-:-:S03]  /*0100*/  VIMNMX R10, R0, R5, !PT ;  /* 0x00000005000a7248 */ /* 0x000fc60007fe0100 */
[----:B------:R-:W-:Y:S01]  /*0110*/  IMAD.SHL.U32 R3, R3, 0x4, RZ ;  /* 0x0000000403037824 */ /* 0x000fe200078e00ff */
[----:B------:R-:W-:-:S04]  /*0120*/  ISETP.GE.AND P1, PT, R10, 0x10, PT ;  /* 0x000000100a00780c */ /* 0x000fc80003f26270 */
[----:B------:R-:W-:-:S05]  /*0130*/  LOP3.LUT R2, R3, 0xfffffff0, RZ, 0xc0, !PT ;  /* 0xfffffff003027812 */ /* 0x000fca00078ec0ff */
[----:B------:R-:W-:Y:S01]  /*0140*/  IMAD.IADD R11, R5, 0x1, R2 ;  /* 0x00000001050b7824 */ /* 0x000fe200078e0202 */
[----:B------:R-:W-:-:S03]  /*0150*/  CS2R R2, SRZ ;  /* 0x0000000000027805 */ /* 0x000fc6000001ff00 */
[----:B--2---:R-:W-:-:S05]  /*0160*/  IMAD.WIDE R10, R11, 0x4, R6 ;  /* 0x000000040b0a7825 */ /* 0x004fca00078e0206 */
[----:B------:R1:W2:Y:S01]  /*0170*/  @!P1 LDG.E.EL.64 R2, desc[UR6][R10.64] ;  /* 0x000000060a029981 */ /* 0x0002a2000c2e1b00 */
[----:B------:R-:W-:Y:S01]  /*0180*/  LOP3.LUT R12, R12, 0xe, R4, 0xf8, !PT ;  /* 0x0000000e0c0c7812 */ /* 0x000fe200078ef804 */
[----:B------:R-:W3:Y:S01]  /*0190*/  S2UR UR5, SR_CgaCtaId ;  /* 0x00000000000579c3 */ /* 0x000ee20000008800 */
[----:B------:R-:W-:Y:S01]  /*01a0*/  IMAD.SHL.U32 R16, R8, 0x20, RZ ;  /* 0x0000002008107824 */ /* 0x000fe200078e00ff */
[----:B------:R-:W-:Y:S01]  /*01b0*/  LOP3.LUT R13, R13, R9, RZ, 0xfc, !PT ;  /* 0x000000090d0d7212 */ /* 0x000fe200078efcff */
[----:B------:R-:W-:Y:S01]  /*01c0*/  UMOV UR4, 0x400 ;  /* 0x0000040000047882 */ /* 0x000fe20000000000 */
[----:B------:R-:W-:-:S04]  /*01d0*/  SHF.R.S32.HI R7, RZ, 0x1f, R12 ;  /* 0x0000001fff077819 */ /* 0x000fc8000001140c */
[----:B------:R-:W-:Y:S02]  /*01e0*/  LEA.HI R14, R7, R12, RZ, 0x2 ;  /* 0x0000000c070e7211 */ /* 0x000fe400078f10ff */
[----:B-1----:R-:W-:Y:S01]  /*01f0*/  LOP3.LUT R10, R16, 0xe0, RZ, 0xc0, !PT ;  /* 0x000000e0100a7812 */ /* 0x002fe200078ec0ff */
[----:B------:R-:W1:Y:S01]  /*0200*/  LDC.64 R6, c[0x0][0x218] ;  /* 0x00008600ff067b82 */ /* 0x000e620000000a00 */
[C---:B------:R-:W-:Y:S01]  /*0210*/  LOP3.LUT R15, R14.reuse, 0xfffffffc, RZ, 0xc0, !PT ;  /* 0xfffffffc0e0f7812 */ /* 0x040fe200078ec0ff */
[----:B------:R-:W-:Y:S01]  /*0220*/  IMAD.SHL.U32 R17, R14, 0x10, RZ ;  /* 0x000000100e117824 */ /* 0x000fe200078e00ff */
[----:B------:R-:W-:-:S03]  /*0230*/  LOP3.LUT R9, R10, R9, RZ, 0xfc, !PT ;  /* 0x000000090a097212 */ /* 0x000fc600078efcff */
[C---:B------:R-:W-:Y:S01]  /*0240*/  IMAD.IADD R14, R12.reuse, 0x1, -R15 ;  /* 0x000000010c0e7824 */ /* 0x040fe200078e0a0f */
[----:B------:R-:W-:Y:S02]  /*0250*/  LOP3.LUT R16, R17, 0xffffffc0, RZ, 0xc0, !PT ;  /* 0xffffffc011107812 */ /* 0x000fe400078ec0ff */
[----:B------:R-:W-:Y:S01]  /*0260*/  VIMNMX R12, R12, R13, !PT ;  /* 0x0000000d0c0c7248 */ /* 0x000fe20007fe0100 */
[----:B------:R-:W-:Y:S01]  /*0270*/  IMAD R11, R13, 0x4, R14 ;  /* 0x000000040d0b7824 */ /* 0x000fe200078e020e */
[----:B------:R-:W-:Y:S01]  /*0280*/  LOP3.LUT R14, R10, 0x10, RZ, 0xfc, !PT ;  /* 0x000000100a0e7812 */ /* 0x000fe200078efcff */
[----:B---3--:R-:W-:Y:S02]  /*0290*/  UPRMT UR4, UR5, 0x654, UR4 ;  /* 0x0000065405047896 */ /* 0x008fe40008000004 */
[----:B------:R-:W-:Y:S01]  /*02a0*/  IMAD.IADD R17, R11, 0x1, R16 ;  /* 0x000000010b117824 */ /* 0x000fe200078e0210 */
[----:B------:R-:W-:Y:S02]  /*02b0*/  SHF.R.U32.HI R14, RZ, 0x4, R14 ;  /* 0x00000004ff0e7819 */ /* 0x000fe4000001160e */
[----:B------:R-:W-:-:S02]  /*02c0*/  ISETP.GE.AND P0, PT, R12, 0x10, PT ;  /* 0x000000100c00780c */ /* 0x000fc40003f06270 */
[----:B------:R-:W-:Y:S01]  /*02d0*/  LEA.HI R11, R10, R9, RZ, 0x1d ;  /* 0x000000090a0b7211 */ /* 0x000fe200078fe8ff */
[----:B------:R-:W-:-:S03]  /*02e0*/  IMAD R12, R14, 0x2, R9 ;  /* 0x000000020e0c7824 */ /* 0x000fc600078e0209 */
[----:B------:R-:W-:Y:S01]  /*02f0*/  LEA R11, R11, UR4, 0x2 ;  /* 0x000000040b0b7c11 */ /* 0x000fe2000f8e10ff */
[----:B-1----:R-:W-:Y:S01]  /*0300*/  IMAD.WIDE R16, R17, 0x4, R6 ;  /* 0x0000000411107825 */ /* 0x002fe200078e0206 */
[----:B------:R-:W-:Y:S02]  /*0310*/  LEA R18, R12, UR4, 0x2 ;  /* 0x000000040c127c11 */ /* 0x000fe4000f8e10ff */
[----:B------:R-:W-:Y:S01]  /*0320*/  CS2R R6, SRZ ;  /* 0x0000000000067805 */ /* 0x000fe2000001ff00 */
[----:B--2---:R-:W-:Y:S04]  /*0330*/  STS [R11], R2 ;  /* 0x000000020b007388 */ /* 0x004fe80000000800 */
[----:B------:R1:W-:Y:S01]  /*0340*/  STS [R18+0x40], R3 ;  /* 0x0000400312007388 */ /* 0x0003e20000000800 */
[----:B------:R-:W-:Y:S06]  /*0350*/  BAR.SYNC.DEFER_BLOCKING 0x0 ;  /* 0x0000000000007b1d */ /* 0x000fec0000010000 */
[----:B------:R-:W2:Y:S01]  /*0360*/  @!P0 LDG.E.64 R6, desc[UR6][R16.64] ;  /* 0x0000000610068981 */ /* 0x000ea2000c1e1b00 */
[----:B------:R-:W-:-:S02]  /*0370*/  SHF.R.U32.HI R15, RZ, 0x4, R4 ;  /* 0x00000004ff0f7819 */ /* 0x000fc40000011604 */
[----:B------:R-:W-:Y:S02]  /*0380*/  LOP3.LUT R8, R8, 0x7f, RZ, 0xc0, !PT ;  /* 0x0000007f08087812 */ /* 0x000fe400078ec0ff */
[----:B------:R-:W-:Y:S02]  /*0390*/  SGXT.U32 R15, R15, 0x4 ;  /* 0x000000040f0f781a */ /* 0x000fe40000000000 */
[----:B------:R-:W-:Y:S01]  /*03a0*/  LEA.HI R10, R10, R9, RZ, 0x1c ;  /* 0x000000090a0a7211 */ /* 0x000fe200078fe0ff */
[----:B------:R-:W-:Y:S01]  /*03b0*/  IMAD.IADD R9, R9, 0x1, R14 ;  /* 0x0000000109097824 */ /* 0x000fe200078e020e */
[----:B------:R-:W-:Y:S01]  /*03c0*/  LOP3.LUT R4, R4, 0xfe, RZ, 0xc0, !PT ;  /* 0x000000fe04047812 */ /* 0x000fe200078ec0ff */
[----:B------:R-:W-:Y:S01]  /*03d0*/  IMAD.IADD R8, R15, 0x1, R8 ;  /* 0x000000010f087824 */ /* 0x000fe200078e0208 */
[----:B-1----:R-:W-:Y:S02]  /*03e0*/  LEA R3, R10, UR4, 0x2 ;  /* 0x000000040a037c11 */ /* 0x002fe4000f8e10ff */
[----:B------:R-:W-:Y:S01]  /*03f0*/  LEA R2, R9, UR4, 0x2 ;  /* 0x0000000409027c11 */ /* 0x000fe2000f8e10ff */
[----:B------:R-:W-:Y:S01]  /*0400*/  IMAD.IADD R4, R4, 0x1, R15 ;  /* 0x0000000104047824 */ /* 0x000fe200078e020f */
[----:B------:R-:W-:-:S04]  /*0410*/  LEA R8, R8, UR4, 0x3 ;  /* 0x0000000408087c11 */ /* 0x000fc8000f8e18ff */
[----:B------:R-:W-:Y:S01]  /*0420*/  LEA R4, R4, UR4, 0x2 ;  /* 0x0000000404047c11 */ /* 0x000fe2000f8e10ff */
[----:B------:R-:W2:Y:S01]  /*0430*/  LDS.64 R12, [R8] ;  /* 0x00000000080c7984 */ /* 0x000ea20000000a00 */
[----:B------:R-:W-:Y:S01]  /*0440*/  BAR.SYNC.DEFER_BLOCKING 0x0 ;  /* 0x0000000000007b1d */ /* 0x000fe20000010000 */
[----:B--2---:R-:W-:Y:S01]  /*0450*/  FMUL R6, R12, R6 ;  /* 0x000000060c067220 */ /* 0x004fe20000400000 */
[----:B------:R-:W-:-:S04]  /*0460*/  FMUL R7, R13, R7 ;  /* 0x000000070d077220 */ /* 0x000fc80000400000 */
[----:B------:R1:W-:Y:S04]  /*0470*/  STS [R3], R6 ;  /* 0x0000000603007388 */ /* 0x0003e80000000800 */
[----:B------:R1:W-:Y:S01]  /*0480*/  STS [R2+0x40], R7 ;  /* 0x0000400702007388 */ /* 0x0003e20000000800 */
[----:B------:R-:W-:Y:S06]  /*0490*/  BAR.SYNC.DEFER_BLOCKING 0x0 ;  /* 0x0000000000007b1d */ /* 0x000fec0000010000 */
[----:B-1----:R-:W-:Y:S05]  /*04a0*/  @P1 EXIT ;  /* 0x000000000000194d */ /* 0x002fea0003800000 */
[----:B------:R-:W-:Y:S01]  /*04b0*/  LDS R6, [R4] ;  /* 0x0000000004067984 */ /* 0x000fe20000000800 */
[----:B------:R-:W0:Y:S01]  /*04c0*/  LDC.64 R2, c[0x0][0x220] ;  /* 0x00008800ff027b82 */ /* 0x000e220000000a00 */
[----:B------:R-:W-:Y:S02]  /*04d0*/  IMAD R5, R0, 0x10, R5 ;  /* 0x0000001000057824 */ /* 0x000fe400078e0205 */
[----:B------:R-:W1:Y:S02]  /*04e0*/  LDS R7, [R4+0x4] ;  /* 0x0000040004077984 */ /* 0x000e640000000800 */
[----:B0-----:R-:W-:-:S05]  /*04f0*/  IMAD.WIDE R2, R5, 0x4, R2 ;  /* 0x0000000405027825 */ /* 0x001fca00078e0202 */
[----:B-1----:R-:W-:Y:S01]  /*0500*/  STG.E.64 desc[UR6][R2.64], R6 ;  /* 0x0000000602007986 */ /* 0x002fe2000c101b06 */
[----:B------:R-:W-:Y:S05]  /*0510*/  EXIT ;  /* 0x000000000000794d */ /* 0x000fea0003800000 */
.L_x_0:
[----:B------:R-:W-:-:S00]  /*0520*/  BRA `(.L_x_0) ;  /* 0xfffffffc00fc7947 */ /* 0x000fc0000383ffff */
[----:B------:R-:W-:-:S00]  /*0530*/  NOP ;  /* 0x0000000000007918 */ /* 0x000fc00000000000 */
        /* <DEDUP_REMOVED lines=12> */
.L_x_1:


//--------------------- .nv.shared.triton_poi_fused_clone_5 --------------------------
	.section	.nv.shared.triton_poi_fused_clone_5,"aw",@nobits
	.sectionflags	@""
	.align	16
	.zero		1024


//--------------------- .nv.constant0.triton_poi_fused_clone_5 --------------------------
	.section	.nv.constant0.triton_poi_fused_clone_5,"a",@progbits
	.sectionflags	@""
	.align	4
.nv.constant0.triton_poi_fused_clone_5:
	.zero		560
